	.headerflags	@"EF_CUDA_TEXMODE_UNIFIED EF_CUDA_64BIT_ADDRESS EF_CUDA_ACCELERATORS EF_CUDA_SM90 EF_CUDA_VIRTUAL_SM(EF_CUDA_SM90)"
	.elftype	@"ET_EXEC"


//--------------------- .nv.info                  --------------------------
	.section	.nv.info,"",@"SHT_CUDA_INFO"
	.align	4


	//----- nvinfo : EIATTR_REGCOUNT
	.align		4
        /*0000*/ 	.byte	0x04, 0x2f
        /*0002*/ 	.short	(.L_1 - .L_0)
	.align		4
.L_0:
        /*0004*/ 	.word	index@(triton_poi_fused_hardsigmoid_hardswish_mul_42)
        /*0008*/ 	.word	0x0000000e


	//----- nvinfo : EIATTR_MIN_STACK_SIZE
	.align		4
.L_1:
        /*000c*/ 	.byte	0x04, 0x12
        /*000e*/ 	.short	(.L_3 - .L_2)
	.align		4
.L_2:
        /*0010*/ 	.word	index@(triton_poi_fused_hardsigmoid_hardswish_mul_42)
        /*0014*/ 	.word	0x00000000


	//----- nvinfo : EIATTR_FRAME_SIZE
	.align		4
.L_3:
        /*0018*/ 	.byte	0x04, 0x11
        /*001a*/ 	.short	(.L_5 - .L_4)
	.align		4
.L_4:
        /*001c*/ 	.word	index@(triton_poi_fused_hardsigmoid_hardswish_mul_42)
        /*0020*/ 	.word	0x00000000


	//----- nvinfo : EIATTR_MIN_STACK_SIZE
	.align		4
.L_5:
        /*0024*/ 	.byte	0x04, 0x12
        /*0026*/ 	.short	(.L_7 - .L_6)
	.align		4
.L_6:
        /*0028*/ 	.word	index@(triton_poi_fused_hardsigmoid_hardswish_mul_42)
        /*002c*/ 	.word	0x00000000
.L_7:


//--------------------- .nv.info.triton_poi_fused_hardsigmoid_hardswish_mul_42 --------------------------
	.section	.nv.info.triton_poi_fused_hardsigmoid_hardswish_mul_42,"",@"SHT_CUDA_INFO"
	.sectionflags	@""
	.align	4


	//----- nvinfo : EIATTR_CUDA_API_VERSION
	.align		4
        /*0000*/ 	.byte	0x04, 0x37
        /*0002*/ 	.short	(.L_9 - .L_8)
.L_8:
        /*0004*/ 	.word	0x0000007c


	//----- nvinfo : EIATTR_KPARAM_INFO
	.align		4
.L_9:
        /*0008*/ 	.byte	0x04, 0x17
        /*000a*/ 	.short	(.L_11 - .L_10)
.L_10:
        /*000c*/ 	.word	0x00000000
        /*0010*/ 	.short	0x0002
        /*0012*/ 	.short	0x0010
        /*0014*/ 	.byte	0x00, 0xf0, 0x11, 0x00


	//----- nvinfo : EIATTR_KPARAM_INFO
	.align		4
.L_11:
        /*0018*/ 	.byte	0x04, 0x17
        /*001a*/ 	.short	(.L_13 - .L_12)
.L_12:
        /*001c*/ 	.word	0x00000000
        /*0020*/ 	.short	0x0001
        /*0022*/ 	.short	0x0008
        /*0024*/ 	.byte	0x00, 0xf4, 0x21, 0x00


	//----- nvinfo : EIATTR_KPARAM_INFO
	.align		4
.L_13:
        /*0028*/ 	.byte	0x04, 0x17
        /*002a*/ 	.short	(.L_15 - .L_14)
.L_14:
        /*002c*/ 	.word	0x00000000
        /*0030*/ 	.short	0x0000
        /*0032*/ 	.short	0x0000
        /*0034*/ 	.byte	0x00, 0xf4, 0x21, 0x00


	//----- nvinfo : EIATTR_SPARSE_MMA_MASK
	.align		4
.L_15:
        /*0038*/ 	.byte	0x03, 0x50
        /*003a*/ 	.short	0x0000


	//----- nvinfo : EIATTR_MAXREG_COUNT
	.align		4
        /*003c*/ 	.byte	0x03, 0x1b
        /*003e*/ 	.short	0x00ff


	//----- nvinfo : EIATTR_EXIT_INSTR_OFFSETS
	.align		4
        /*0040*/ 	.byte	0x04, 0x1c
        /*0042*/ 	.short	(.L_17 - .L_16)


	//   ....[0]....
.L_16:
        /*0044*/ 	.word	0x00000360


	//   ....[1]....
        /*0048*/ 	.word	0x00000380


	//----- nvinfo : EIATTR_REQNTID
	.align		4
.L_17:
        /*004c*/ 	.byte	0x04, 0x10
        /*004e*/ 	.short	(.L_19 - .L_18)
.L_18:
        /*0050*/ 	.word	0x00000080
        /*0054*/ 	.word	0x00000001
        /*0058*/ 	.word	0x00000001


	//----- nvinfo : EIATTR_CBANK_PARAM_SIZE
	.align		4
.L_19:
        /*005c*/ 	.byte	0x03, 0x19
        /*005e*/ 	.short	0x0014


	//----- nvinfo : EIATTR_PARAM_CBANK
	.align		4
        /*0060*/ 	.byte	0x04, 0x0a
        /*0062*/ 	.short	(.L_21 - .L_20)
	.align		4
.L_20:
        /*0064*/ 	.word	index@(.nv.constant0.triton_poi_fused_hardsigmoid_hardswish_mul_42)
        /*0068*/ 	.short	0x0210
        /*006a*/ 	.short	0x0014


	//----- nvinfo : EIATTR_SW_WAR
	.align		4
.L_21:
        /*006c*/ 	.byte	0x04, 0x36
        /*006e*/ 	.short	(.L_23 - .L_22)
.L_22:
        /*0070*/ 	.word	0x00000008
.L_23:


//--------------------- .nv.callgraph             --------------------------
	.section	.nv.callgraph,"",@"SHT_CUDA_CALLGRAPH"
	.align	4
	.sectionentsize	8
	.align		4
        /*0000*/ 	.word	0x00000000
	.align		4
        /*0004*/ 	.word	0xffffffff
	.align		4
        /*0008*/ 	.word	0x00000000
	.align		4
        /*000c*/ 	.word	0xfffffffe
	.align		4
        /*0010*/ 	.word	0x00000000
	.align		4
        /*0014*/ 	.word	0xfffffffd
	.align		4
        /*0018*/ 	.word	0x00000000
	.align		4
        /*001c*/ 	.word	0xfffffffc


//--------------------- .text.triton_poi_fused_hardsigmoid_hardswish_mul_42 --------------------------
	.section	.text.triton_poi_fused_hardsigmoid_hardswish_mul_42,"ax",@progbits
	.align	128
        .global         triton_poi_fused_hardsigmoid_hardswish_mul_42
        .type           triton_poi_fused_hardsigmoid_hardswish_mul_42,@function
        .size           triton_poi_fused_hardsigmoid_hardswish_mul_42,(.L_x_1 - triton_poi_fused_hardsigmoid_hardswish_mul_42)
        .other          triton_poi_fused_hardsigmoid_hardswish_mul_42,@"STO_CUDA_ENTRY STV_DEFAULT"
triton_poi_fused_hardsigmoid_hardswish_mul_42:
.text.triton_poi_fused_hardsigmoid_hardswish_mul_42:
[----:B------:R-:W0:Y:S02]  /*0000*/  LDC R1, c[0x0][0x28] ;  /* 0x00000a00ff017b82 */ /* 0x000e240000000800 */
[----:B------:R-:W1:Y:S01]  /*0010*/  S2R R0, SR_TID.X ;  /* 0x0000000000007919 */ /* 0x000e620000002100 */
[----:B------:R-:W2:Y:S01]  /*0020*/  LDC.64 R4, c[0x0][0x210] ;  /* 0x00008400ff047b82 */ /* 0x000ea20000000a00 */
[----:B------:R-:W-:Y:S01]  /*0030*/  CS2R R2, SRZ ;  /* 0x0000000000027805 */ /* 0x000fe2000001ff00 */
[----:B------:R-:W-:Y:S01]  /*0040*/  ULDC.64 UR4, c[0x0][0x208] ;  /* 0x0000820000047ab9 */ /* 0x000fe20000000a00 */
[----:B------:R-:W3:Y:S05]  /*0050*/  S2R R9, SR_CTAID.X ;  /* 0x0000000000097919 */ /* 0x000eea0000002500 */
[----:B------:R-:W4:Y:S01]  /*0060*/  LDC.64 R6, c[0x0][0x218] ;  /* 0x00008600ff067b82 */ /* 0x000f220000000a00 */
[----:B-1----:R-:W-:-:S05]  /*0070*/  IMAD.SHL.U32 R0, R0, 0x2, RZ ;  /* 0x0000000200007824 */ /* 0x002fca00078e00ff */
[----:B------:R-:W-:-:S05]  /*0080*/  LOP3.LUT R0, R0, 0xfe, RZ, 0xc0, !PT ;  /* 0x000000fe00007812 */ /* 0x000fca00078ec0ff */
[----:B---3--:R-:W-:-:S04]  /*0090*/  IMAD R9, R9, 0x100, R0 ;  /* 0x0000010009097824 */ /* 0x008fc800078e0200 */
[C---:B------:R-:W-:Y:S01]  /*00a0*/  IMAD.HI R0, R9.reuse, 0x38e38e39, RZ ;  /* 0x38e38e3909007827 */ /* 0x040fe200078e02ff */
[----:B------:R-:W-:-:S03]  /*00b0*/  ISETP.GE.AND P0, PT, R9, 0x2400, PT ;  /* 0x000024000900780c */ /* 0x000fc60003f06270 */
[----:B--2---:R-:W-:Y:S01]  /*00c0*/  IMAD.WIDE R4, R9, 0x4, R4 ;  /* 0x0000000409047825 */ /* 0x004fe200078e0204 */
[----:B------:R-:W-:-:S04]  /*00d0*/  SHF.R.U32.HI R11, RZ, 0x1f, R0 ;  /* 0x0000001fff0b7819 */ /* 0x000fc80000011600 */
[CC--:B------:R-:W-:Y:S02]  /*00e0*/  LEA.HI.SX32 R8, R0.reuse, R11.reuse, 0x1b ;  /* 0x0000000b00087211 */ /* 0x0c0fe400078fdaff */
[----:B------:R-:W-:-:S03]  /*00f0*/  LEA.HI.SX32 R11, R0, R11, 0x17 ;  /* 0x0000000b000b7211 */ /* 0x000fc600078fbaff */
[----:B------:R-:W2:Y:S01]  /*0100*/  @!P0 LDG.E.64 R2, desc[UR4][R4.64] ;  /* 0x0000000404028981 */ /* 0x000ea2000c1e1b00 */
[----:B------:R-:W-:-:S04]  /*0110*/  IMAD R8, R8, -0x90, R9 ;  /* 0xffffff7008087824 */ /* 0x000fc800078e0209 */
[----:B------:R-:W-:Y:S01]  /*0120*/  IMAD R11, R11, 0x90, R8 ;  /* 0x000000900b0b7824 */ /* 0x000fe200078e0208 */
[----:B------:R-:W-:-:S03]  /*0130*/  CS2R R8, SRZ ;  /* 0x0000000000087805 */ /* 0x000fc6000001ff00 */
[----:B----4-:R-:W-:-:S05]  /*0140*/  IMAD.WIDE R6, R11, 0x4, R6 ;  /* 0x000000040b067825 */ /* 0x010fca00078e0206 */
[----:B------:R-:W3:Y:S01]  /*0150*/  @!P0 LDG.E.EL.64 R8, desc[UR4][R6.64] ;  /* 0x0000000406088981 */ /* 0x000ee2000c2e1b00 */
[----:B--2---:R-:W-:Y:S01]  /*0160*/  FADD R0, R2, 3 ;  /* 0x4040000002007421 */ /* 0x004fe20000000000 */
[----:B------:R-:W-:-:S04]  /*0170*/  FADD R10, R3, 3 ;  /* 0x40400000030a7421 */ /* 0x000fc80000000000 */
[----:B------:R-:W-:Y:S02]  /*0180*/  FSETP.GTU.AND P2, PT, R0, RZ, PT ;  /* 0x000000ff0000720b */ /* 0x000fe40003f4c000 */
[----:B------:R-:W-:Y:S02]  /*0190*/  FSETP.GTU.AND P1, PT, R10, RZ, PT ;  /* 0x000000ff0a00720b */ /* 0x000fe40003f2c000 */
[----:B------:R-:W-:Y:S02]  /*01a0*/  FSEL R11, R0, RZ, P2 ;  /* 0x000000ff000b7208 */ /* 0x000fe40001000000 */
[----:B------:R-:W-:Y:S02]  /*01b0*/  FSEL R10, R10, RZ, P1 ;  /* 0x000000ff0a0a7208 */ /* 0x000fe40000800000 */
[----:B------:R-:W-:Y:S01]  /*01c0*/  FSETP.GEU.AND P5, PT, R11, 6, PT ;  /* 0x40c000000b00780b */ /* 0x000fe20003fae000 */
[----:B---3--:R-:W-:Y:S01]  /*01d0*/  FADD R8, R8, 3 ;  /* 0x4040000008087421 */ /* 0x008fe20000000000 */
[----:B------:R-:W-:Y:S01]  /*01e0*/  FADD R9, R9, 3 ;  /* 0x4040000009097421 */ /* 0x000fe20000000000 */
[----:B------:R-:W-:-:S03]  /*01f0*/  FSETP.GEU.AND P3, PT, R10, 6, PT ;  /* 0x40c000000a00780b */ /* 0x000fc60003f6e000 */
[C---:B------:R-:W-:Y:S02]  /*0200*/  FSETP.GTU.AND P2, PT, R8.reuse, RZ, PT ;  /* 0x000000ff0800720b */ /* 0x040fe40003f4c000 */
[----:B------:R-:W-:Y:S02]  /*0210*/  FSETP.GTU.AND P4, PT, R9, RZ, PT ;  /* 0x000000ff0900720b */ /* 0x000fe40003f8c000 */
[----:B------:R-:W-:Y:S02]  /*0220*/  FSETP.NAN.AND P1, PT, R11, R11, PT ;  /* 0x0000000b0b00720b */ /* 0x000fe40003f28000 */
[----:B------:R-:W-:Y:S02]  /*0230*/  FSEL R8, R8, RZ, P2 ;  /* 0x000000ff08087208 */ /* 0x000fe40001000000 */
[----:B------:R-:W-:Y:S02]  /*0240*/  FSEL R9, R9, RZ, P4 ;  /* 0x000000ff09097208 */ /* 0x000fe40002000000 */
[----:B------:R-:W-:-:S02]  /*0250*/  @P5 FSEL R11, R11, 6, P1 ;  /* 0x40c000000b0b5808 */ /* 0x000fc40000800000 */
[----:B------:R-:W-:Y:S02]  /*0260*/  FSETP.GEU.AND P1, PT, R8, 6, PT ;  /* 0x40c000000800780b */ /* 0x000fe40003f2e000 */
[C---:B------:R-:W-:Y:S02]  /*0270*/  FSETP.GEU.AND P2, PT, R9.reuse, 6, PT ;  /* 0x40c000000900780b */ /* 0x040fe40003f4e000 */
[----:B------:R-:W-:Y:S01]  /*0280*/  FSETP.NAN.AND P4, PT, R10, R10, PT ;  /* 0x0000000a0a00720b */ /* 0x000fe20003f88000 */
[----:B------:R-:W-:-:S03]  /*0290*/  FMUL R0, R9, 0.16666667163372039795 ;  /* 0x3e2aaaab09007820 */ /* 0x000fc60000400000 */
[----:B------:R-:W-:Y:S02]  /*02a0*/  @P3 FSEL R10, R10, 6, P4 ;  /* 0x40c000000a0a3808 */ /* 0x000fe40002000000 */
[C---:B------:R-:W-:Y:S01]  /*02b0*/  FSETP.NAN.AND P3, PT, R8.reuse, R8, PT ;  /* 0x000000080800720b */ /* 0x040fe20003f68000 */
[----:B------:R-:W-:Y:S01]  /*02c0*/  FMUL R8, R8, 0.16666667163372039795 ;  /* 0x3e2aaaab08087820 */ /* 0x000fe20000400000 */
[----:B------:R-:W-:Y:S01]  /*02d0*/  FSETP.NAN.AND P4, PT, R9, R9, PT ;  /* 0x000000090900720b */ /* 0x000fe20003f88000 */
[----:B------:R-:W-:Y:S01]  /*02e0*/  FMUL R2, R11, R2 ;  /* 0x000000020b027220 */ /* 0x000fe20000400000 */
[----:B------:R-:W-:Y:S02]  /*02f0*/  FMUL R3, R10, R3 ;  /* 0x000000030a037220 */ /* 0x000fe40000400000 */
[----:B------:R-:W-:Y:S01]  /*0300*/  @P1 FSEL R8, R8, 1, P3 ;  /* 0x3f80000008081808 */ /* 0x000fe20001800000 */
[----:B------:R-:W-:Y:S01]  /*0310*/  FMUL R7, R2, 0.16666667163372039795 ;  /* 0x3e2aaaab02077820 */ /* 0x000fe20000400000 */
[----:B------:R-:W-:Y:S01]  /*0320*/  @P2 FSEL R0, R0, 1, P4 ;  /* 0x3f80000000002808 */ /* 0x000fe20002000000 */
[----:B------:R-:W-:-:S02]  /*0330*/  FMUL R3, R3, 0.16666667163372039795 ;  /* 0x3e2aaaab03037820 */ /* 0x000fc40000400000 */
[----:B------:R-:W-:Y:S02]  /*0340*/  FMUL R2, R8, R7 ;  /* 0x0000000708027220 */ /* 0x000fe40000400000 */
[----:B------:R-:W-:Y:S01]  /*0350*/  FMUL R3, R0, R3 ;  /* 0x0000000300037220 */ /* 0x000fe20000400000 */
[----:B------:R-:W-:Y:S06]  /*0360*/  @P0 EXIT ;  /* 0x000000000000094d */ /* 0x000fec0003800000 */
[----:B------:R-:W-:Y:S01]  /*0370*/  STG.E.64 desc[UR4][R4.64], R2 ;  /* 0x0000000204007986 */ /* 0x000fe2000c101b04 */
[----:B------:R-:W-:Y:S05]  /*0380*/  EXIT ;  /* 0x000000000000794d */ /* 0x000fea0003800000 */
.L_x_0:
[----:B------:R-:W-:-:S00]  /*0390*/  BRA `(.L_x_0) ;  /* 0xfffffffc00fc7947 */ /* 0x000fc0000383ffff */
[----:B------:R-:W-:-:S00]  /*03a0*/  NOP ;  /* 0x0000000000007918 */ /* 0x000fc00000000000 */
        /* <DEDUP_REMOVED lines=13> */
.L_x_1:


//--------------------- .nv.constant0.triton_poi_fused_hardsigmoid_hardswish_mul_42 --------------------------
	.section	.nv.constant0.triton_poi_fused_hardsigmoid_hardswish_mul_42,"a",@progbits
	.sectionflags	@""
	.align	4
.nv.constant0.triton_poi_fused_hardsigmoid_hardswish_mul_42:
	.zero		548
